//
// Generated by NVIDIA NVVM Compiler
//
// Compiler Build ID: CL-36424714
// Cuda compilation tools, release 13.0, V13.0.88
// Based on NVVM 20.0.0
//

.version 9.0
.target sm_100
.address_size 64

	// .globl	_Z13prewittFilterPKhPhii

.visible .entry _Z13prewittFilterPKhPhii(
	.param .u64 .ptr .align 1 _Z13prewittFilterPKhPhii_param_0,
	.param .u64 .ptr .align 1 _Z13prewittFilterPKhPhii_param_1,
	.param .u32 _Z13prewittFilterPKhPhii_param_2,
	.param .u32 _Z13prewittFilterPKhPhii_param_3
)
{
	.reg .pred 	%p<8>;
	.reg .b32 	%r<44>;
	.reg .b32 	%f<3>;
	.reg .b64 	%rd<12>;

	ld.param.u64 	%rd1, [_Z13prewittFilterPKhPhii_param_0];
	ld.param.u64 	%rd2, [_Z13prewittFilterPKhPhii_param_1];
	ld.param.u32 	%r4, [_Z13prewittFilterPKhPhii_param_2];
	ld.param.u32 	%r5, [_Z13prewittFilterPKhPhii_param_3];
	mov.u32 	%r7, %ctaid.x;
	mov.u32 	%r8, %ntid.x;
	mov.u32 	%r9, %tid.x;
	mad.lo.s32 	%r10, %r7, %r8, %r9;
	mov.u32 	%r11, %ctaid.y;
	mov.u32 	%r12, %ntid.y;
	mov.u32 	%r13, %tid.y;
	mad.lo.s32 	%r14, %r11, %r12, %r13;
	setp.lt.s32 	%p1, %r10, 1;
	add.s32 	%r15, %r4, -1;
	setp.ge.s32 	%p2, %r10, %r15;
	or.pred  	%p3, %p1, %p2;
	setp.eq.s32 	%p4, %r14, 0;
	or.pred  	%p5, %p4, %p3;
	add.s32 	%r16, %r5, -1;
	setp.ge.s32 	%p6, %r14, %r16;
	or.pred  	%p7, %p5, %p6;
	@%p7 bra 	$L__BB0_2;
	cvta.to.global.u64 	%rd3, %rd2;
	cvta.to.global.u64 	%rd4, %rd1;
	add.s32 	%r17, %r14, -1;
	mad.lo.s32 	%r18, %r17, %r4, %r10;
	add.s32 	%r19, %r18, -1;
	cvt.s64.s32 	%rd5, %r19;
	add.s64 	%rd6, %rd4, %rd5;
	ld.global.u8 	%r20, [%rd6];
	ld.global.u8 	%r21, [%rd6+1];
	add.s32 	%r22, %r21, %r20;
	ld.global.u8 	%r23, [%rd6+2];
	add.s32 	%r24, %r22, %r23;
	add.s32 	%r25, %r18, %r4;
	cvt.s64.s32 	%rd7, %r4;
	add.s64 	%rd8, %rd6, %rd7;
	ld.global.u8 	%r26, [%rd8];
	add.s32 	%r27, %r20, %r26;
	ld.global.u8 	%r28, [%rd8+2];
	add.s64 	%rd9, %rd8, %rd7;
	ld.global.u8 	%r29, [%rd9];
	add.s32 	%r30, %r23, %r28;
	add.s32 	%r31, %r27, %r29;
	sub.s32 	%r32, %r30, %r31;
	ld.global.u8 	%r33, [%rd9+1];
	add.s32 	%r34, %r29, %r33;
	ld.global.u8 	%r35, [%rd9+2];
	add.s32 	%r36, %r32, %r35;
	add.s32 	%r37, %r34, %r35;
	sub.s32 	%r38, %r24, %r37;
	mul.lo.s32 	%r39, %r36, %r36;
	mad.lo.s32 	%r40, %r38, %r38, %r39;
	cvt.rn.f32.u32 	%f1, %r40;
	sqrt.rn.f32 	%f2, %f1;
	cvt.rzi.s32.f32 	%r41, %f2;
	min.s32 	%r42, %r41, 255;
	max.s32 	%r43, %r42, 0;
	cvt.s64.s32 	%rd10, %r25;
	add.s64 	%rd11, %rd3, %rd10;
	st.global.u8 	[%rd11], %r43;
$L__BB0_2:
	ret;

}


// ===== COMPILED SASS (sm_100) =====

	.target	sm_100

	.elftype	@"ET_EXEC"


//--------------------- .note.nv.tkinfo           --------------------------
	.section	.note.nv.tkinfo,"",@"SHT_NOTE"
	.sectionflags	@"SHF_NOTE_NV_TKINFO"
	.tkinfo
        /*0018*/ 	.word	0x00000002
        /*0030*/ 	.string	""
        /*0030*/ 	.string	"ptxas"
        /*0030*/ 	.string	"Cuda compilation tools, release 13.0, V13.0.88"
        /*0030*/ 	.string	"Build cuda_13.0.r13.0/compiler.36424714_0"
        /*0030*/ 	.string	"-arch sm_100 -m 64 "



//--------------------- .note.nv.cuinfo           --------------------------
	.section	.note.nv.cuinfo,"",@"SHT_NOTE"
	.sectionflags	@"SHF_NOTE_NV_CUINFO"
        /*0018*/ 	.short	0x0002
        /*001a*/ 	.short	0x0064
        /*001c*/ 	.short	0x0082
	.zero		2


//--------------------- .nv.info                  --------------------------
	.section	.nv.info,"",@"SHT_CUDA_INFO"
	.align	4


	//----- nvinfo : EIATTR_REGCOUNT
	.align		4
        /*0000*/ 	.byte	0x04, 0x2f
        /*0002*/ 	.short	(.L_1 - .L_0)
	.align		4
.L_0:
        /*0004*/ 	.word	index@(_Z13prewittFilterPKhPhii)
        /*0008*/ 	.word	0x00000012


	//----- nvinfo : EIATTR_FRAME_SIZE
	.align		4
.L_1:
        /*000c*/ 	.byte	0x04, 0x11
        /*000e*/ 	.short	(.L_3 - .L_2)
	.align		4
.L_2:
        /*0010*/ 	.word	index@($__internal_0_$__cuda_sm20_sqrt_rn_f32_slowpath)
        /*0014*/ 	.word	0x00000000


	//----- nvinfo : EIATTR_FRAME_SIZE
	.align		4
.L_3:
        /*0018*/ 	.byte	0x04, 0x11
        /*001a*/ 	.short	(.L_5 - .L_4)
	.align		4
.L_4:
        /*001c*/ 	.word	index@(_Z13prewittFilterPKhPhii)
        /*0020*/ 	.word	0x00000000


	//----- nvinfo : EIATTR_MIN_STACK_SIZE
	.align		4
.L_5:
        /*0024*/ 	.byte	0x04, 0x12
        /*0026*/ 	.short	(.L_7 - .L_6)
	.align		4
.L_6:
        /*0028*/ 	.word	index@(_Z13prewittFilterPKhPhii)
        /*002c*/ 	.word	0x00000000
.L_7:


//--------------------- .nv.compat                --------------------------
	.section	.nv.compat,"",@"SHT_CUDA_COMPAT_INFO"
	.align	4
        /*0000*/ 	.byte	0x02, 0x09, 0x00, 0x00, 0x02, 0x02, 0x01, 0x00, 0x02, 0x05, 0x05, 0x00, 0x03, 0x07, 0x01, 0x01
        /*0010*/ 	.byte	0x02, 0x03, 0x00, 0x00, 0x02, 0x06, 0x01, 0x00, 0x04, 0x0b, 0x08, 0x00, 0x01, 0x00, 0x00, 0x00
        /*0020*/ 	.byte	0x00, 0x00, 0x00, 0x00


//--------------------- .nv.info._Z13prewittFilterPKhPhii --------------------------
	.section	.nv.info._Z13prewittFilterPKhPhii,"",@"SHT_CUDA_INFO"
	.sectionflags	@""
	.align	4


	//----- nvinfo : EIATTR_CUDA_API_VERSION
	.align		4
        /*0000*/ 	.byte	0x04, 0x37
        /*0002*/ 	.short	(.L_9 - .L_8)
.L_8:
        /*0004*/ 	.word	0x00000082


	//----- nvinfo : EIATTR_KPARAM_INFO
	.align		4
.L_9:
        /*0008*/ 	.byte	0x04, 0x17
        /*000a*/ 	.short	(.L_11 - .L_10)
.L_10:
        /*000c*/ 	.word	0x00000000
        /*0010*/ 	.short	0x0003
        /*0012*/ 	.short	0x0014
        /*0014*/ 	.byte	0x00, 0xf0, 0x11, 0x00


	//----- nvinfo : EIATTR_KPARAM_INFO
	.align		4
.L_11:
        /*0018*/ 	.byte	0x04, 0x17
        /*001a*/ 	.short	(.L_13 - .L_12)
.L_12:
        /*001c*/ 	.word	0x00000000
        /*0020*/ 	.short	0x0002
        /*0022*/ 	.short	0x0010
        /*0024*/ 	.byte	0x00, 0xf0, 0x11, 0x00


	//----- nvinfo : EIATTR_KPARAM_INFO
	.align		4
.L_13:
        /*0028*/ 	.byte	0x04, 0x17
        /*002a*/ 	.short	(.L_15 - .L_14)
.L_14:
        /*002c*/ 	.word	0x00000000
        /*0030*/ 	.short	0x0001
        /*0032*/ 	.short	0x0008
        /*0034*/ 	.byte	0x00, 0xf5, 0x21, 0x00


	//----- nvinfo : EIATTR_KPARAM_INFO
	.align		4
.L_15:
        /*0038*/ 	.byte	0x04, 0x17
        /*003a*/ 	.short	(.L_17 - .L_16)
.L_16:
        /*003c*/ 	.word	0x00000000
        /*0040*/ 	.short	0x0000
        /*0042*/ 	.short	0x0000
        /*0044*/ 	.byte	0x00, 0xf5, 0x21, 0x00


	//----- nvinfo : EIATTR_SPARSE_MMA_MASK
	.align		4
.L_17:
        /*0048*/ 	.byte	0x03, 0x50
        /*004a*/ 	.short	0x0000


	//----- nvinfo : EIATTR_MAXREG_COUNT
	.align		4
        /*004c*/ 	.byte	0x03, 0x1b
        /*004e*/ 	.short	0x00ff


	//----- nvinfo : EIATTR_MERCURY_ISA_VERSION
	.align		4
        /*0050*/ 	.byte	0x03, 0x5f
        /*0052*/ 	.short	0x0101


	//----- nvinfo : EIATTR_VRC_CTA_INIT_COUNT
	.align		4
        /*0054*/ 	.byte	0x02, 0x4a
	.zero		1
	.zero		1


	//----- nvinfo : EIATTR_EXIT_INSTR_OFFSETS
	.align		4
        /*0058*/ 	.byte	0x04, 0x1c
        /*005a*/ 	.short	(.L_19 - .L_18)


	//   ....[0]....
.L_18:
        /*005c*/ 	.word	0x00000100


	//   ....[1]....
        /*0060*/ 	.word	0x00000430


	//----- nvinfo : EIATTR_CRS_STACK_SIZE
	.align		4
.L_19:
        /*0064*/ 	.byte	0x04, 0x1e
        /*0066*/ 	.short	(.L_21 - .L_20)
.L_20:
        /*0068*/ 	.word	0x00000000


	//----- nvinfo : EIATTR_CBANK_PARAM_SIZE
	.align		4
.L_21:
        /*006c*/ 	.byte	0x03, 0x19
        /*006e*/ 	.short	0x0018


	//----- nvinfo : EIATTR_PARAM_CBANK
	.align		4
        /*0070*/ 	.byte	0x04, 0x0a
        /*0072*/ 	.short	(.L_23 - .L_22)
	.align		4
.L_22:
        /*0074*/ 	.word	index@(.nv.constant0._Z13prewittFilterPKhPhii)
        /*0078*/ 	.short	0x0380
        /*007a*/ 	.short	0x0018


	//----- nvinfo : EIATTR_SW_WAR
	.align		4
.L_23:
        /*007c*/ 	.byte	0x04, 0x36
        /*007e*/ 	.short	(.L_25 - .L_24)
.L_24:
        /*0080*/ 	.word	0x00000008
.L_25:


//--------------------- .nv.callgraph             --------------------------
	.section	.nv.callgraph,"",@"SHT_CUDA_CALLGRAPH"
	.align	4
	.sectionentsize	8
	.align		4
        /*0000*/ 	.word	0x00000000
	.align		4
        /*0004*/ 	.word	0xffffffff
	.align		4
        /*0008*/ 	.word	0x00000000
	.align		4
        /*000c*/ 	.word	0xfffffffe
	.align		4
        /*0010*/ 	.word	0x00000000
	.align		4
        /*0014*/ 	.word	0xfffffffd
	.align		4
        /*0018*/ 	.word	0x00000000
	.align		4
        /*001c*/ 	.word	0xfffffffc


//--------------------- .text._Z13prewittFilterPKhPhii --------------------------
	.section	.text._Z13prewittFilterPKhPhii,"ax",@progbits
	.align	128
        .global         _Z13prewittFilterPKhPhii
        .type           _Z13prewittFilterPKhPhii,@function
        .size           _Z13prewittFilterPKhPhii,(.L_x_5 - _Z13prewittFilterPKhPhii)
        .other          _Z13prewittFilterPKhPhii,@"STO_CUDA_ENTRY STV_DEFAULT"
_Z13prewittFilterPKhPhii:
.text._Z13prewittFilterPKhPhii:
[----:B------:R-:W-:Y:S01]  /*0000*/  LDC R1, c[0x0][0x37c] ;  /* 0x0000df00ff017b82 */ /* 0x000fe20000000800 */
[----:B------:R-:W0:Y:S07]  /*0010*/  S2R R3, SR_TID.X ;  /* 0x0000000000037919 */ /* 0x000e2e0000002100 */
[----:B------:R-:W0:Y:S01]  /*0020*/  S2UR UR5, SR_CTAID.X ;  /* 0x00000000000579c3 */ /* 0x000e220000002500 */
[----:B------:R-:W1:Y:S01]  /*0030*/  LDCU.64 UR8, c[0x0][0x390] ;  /* 0x00007200ff0877ac */ /* 0x000e620008000a00 */
[----:B------:R-:W2:Y:S06]  /*0040*/  S2R R5, SR_TID.Y ;  /* 0x0000000000057919 */ /* 0x000eac0000002200 */
[----:B------:R-:W0:Y:S08]  /*0050*/  LDC R0, c[0x0][0x360] ;  /* 0x0000d800ff007b82 */ /* 0x000e300000000800 */
[----:B------:R-:W2:Y:S01]  /*0060*/  S2UR UR6, SR_CTAID.Y ;  /* 0x00000000000679c3 */ /* 0x000ea20000002600 */
[----:B-1----:R-:W-:-:S07]  /*0070*/  UIADD3 UR4, UPT, UPT, UR8, -0x1, URZ ;  /* 0xffffffff08047890 */ /* 0x002fce000fffe0ff */
[----:B------:R-:W2:Y:S01]  /*0080*/  LDC R2, c[0x0][0x364] ;  /* 0x0000d900ff027b82 */ /* 0x000ea20000000800 */
[----:B0-----:R-:W-:-:S05]  /*0090*/  IMAD R0, R0, UR5, R3 ;  /* 0x0000000500007c24 */ /* 0x001fca000f8e0203 */
[----:B------:R-:W-:Y:S01]  /*00a0*/  ISETP.GE.AND P0, PT, R0, UR4, PT ;  /* 0x0000000400007c0c */ /* 0x000fe2000bf06270 */
[----:B------:R-:W-:-:S03]  /*00b0*/  UIADD3 UR4, UPT, UPT, UR9, -0x1, URZ ;  /* 0xffffffff09047890 */ /* 0x000fc6000fffe0ff */
[----:B------:R-:W-:Y:S01]  /*00c0*/  ISETP.LT.OR P0, PT, R0, 0x1, P0 ;  /* 0x000000010000780c */ /* 0x000fe20000701670 */
[----:B--2---:R-:W-:-:S05]  /*00d0*/  IMAD R2, R2, UR6, R5 ;  /* 0x0000000602027c24 */ /* 0x004fca000f8e0205 */
[----:B------:R-:W-:-:S04]  /*00e0*/  ISETP.EQ.OR P0, PT, R2, RZ, P0 ;  /* 0x000000ff0200720c */ /* 0x000fc80000702670 */
[----:B------:R-:W-:-:S13]  /*00f0*/  ISETP.GE.OR P0, PT, R2, UR4, P0 ;  /* 0x0000000402007c0c */ /* 0x000fda0008706670 */
[----:B------:R-:W-:Y:S05]  /*0100*/  @P0 EXIT ;  /* 0x000000000000094d */ /* 0x000fea0003800000 */
[----:B------:R-:W0:Y:S01]  /*0110*/  LDCU.64 UR6, c[0x0][0x380] ;  /* 0x00007000ff0677ac */ /* 0x000e220008000a00 */
[----:B------:R-:W-:Y:S01]  /*0120*/  VIADD R3, R2, 0xffffffff ;  /* 0xffffffff02037836 */ /* 0x000fe20000000000 */
[----:B------:R-:W1:Y:S03]  /*0130*/  LDCU.64 UR4, c[0x0][0x358] ;  /* 0x00006b00ff0477ac */ /* 0x000e660008000a00 */
[----:B------:R-:W-:-:S04]  /*0140*/  IMAD R0, R3, UR8, R0 ;  /* 0x0000000803007c24 */ /* 0x000fc8000f8e0200 */
[----:B------:R-:W-:-:S05]  /*0150*/  VIADD R3, R0, 0xffffffff ;  /* 0xffffffff00037836 */ /* 0x000fca0000000000 */
[----:B0-----:R-:W-:Y:S01]  /*0160*/  IADD3 R2, P0, PT, R3, UR6, RZ ;  /* 0x0000000603027c10 */ /* 0x001fe2000ff1e0ff */
[----:B------:R-:W-:-:S03]  /*0170*/  USHF.R.S32.HI UR6, URZ, 0x1f, UR8 ;  /* 0x0000001fff067899 */ /* 0x000fc60008011408 */
[----:B------:R-:W-:Y:S02]  /*0180*/  LEA.HI.X.SX32 R3, R3, UR7, 0x1, P0 ;  /* 0x0000000703037c11 */ /* 0x000fe400080f0eff */
[----:B------:R-:W-:-:S03]  /*0190*/  IADD3 R6, P0, PT, R2, UR8, RZ ;  /* 0x0000000802067c10 */ /* 0x000fc6000ff1e0ff */
[----:B-1----:R-:W2:Y:S01]  /*01a0*/  LDG.E.U8 R8, desc[UR4][R2.64] ;  /* 0x0000000402087981 */ /* 0x002ea2000c1e1100 */
[----:B------:R-:W-:Y:S02]  /*01b0*/  IADD3.X R7, PT, PT, R3, UR6, RZ, P0, !PT ;  /* 0x0000000603077c10 */ /* 0x000fe400087fe4ff */
[----:B------:R-:W-:Y:S01]  /*01c0*/  IADD3 R4, P0, PT, R6, UR8, RZ ;  /* 0x0000000806047c10 */ /* 0x000fe2000ff1e0ff */
[----:B------:R-:W3:Y:S03]  /*01d0*/  LDG.E.U8 R10, desc[UR4][R2.64+0x2] ;  /* 0x00000204020a7981 */ /* 0x000ee6000c1e1100 */
[----:B------:R-:W-:Y:S01]  /*01e0*/  IADD3.X R5, PT, PT, R7, UR6, RZ, P0, !PT ;  /* 0x0000000607057c10 */ /* 0x000fe200087fe4ff */
[----:B------:R-:W2:Y:S04]  /*01f0*/  LDG.E.U8 R11, desc[UR4][R6.64] ;  /* 0x00000004060b7981 */ /* 0x000ea8000c1e1100 */
[----:B------:R-:W2:Y:S04]  /*0200*/  LDG.E.U8 R12, desc[UR4][R4.64] ;  /* 0x00000004040c7981 */ /* 0x000ea8000c1e1100 */
[----:B------:R-:W3:Y:S04]  /*0210*/  LDG.E.U8 R13, desc[UR4][R6.64+0x2] ;  /* 0x00000204060d7981 */ /* 0x000ee8000c1e1100 */
[----:B------:R-:W4:Y:S04]  /*0220*/  LDG.E.U8 R9, desc[UR4][R2.64+0x1] ;  /* 0x0000010402097981 */ /* 0x000f28000c1e1100 */
[----:B------:R-:W5:Y:S04]  /*0230*/  LDG.E.U8 R15, desc[UR4][R4.64+0x1] ;  /* 0x00000104040f7981 */ /* 0x000f68000c1e1100 */
[----:B------:R0:W5:Y:S01]  /*0240*/  LDG.E.U8 R14, desc[UR4][R4.64+0x2] ;  /* 0x00000204040e7981 */ /* 0x000162000c1e1100 */
[----:B------:R-:W-:Y:S01]  /*0250*/  BSSY.RECONVERGENT B0, `(.L_x_0) ;  /* 0x0000017000007945 */ /* 0x000fe20003800200 */
[----:B0-----:R-:W-:Y:S01]  /*0260*/  VIADD R4, R0, UR8 ;  /* 0x0000000800047c36 */ /* 0x001fe20008000000 */
[----:B--2---:R-:W-:-:S04]  /*0270*/  IADD3 R11, PT, PT, R12, R8, R11 ;  /* 0x000000080c0b7210 */ /* 0x004fc80007ffe00b */
[----:B---3--:R-:W-:Y:S02]  /*0280*/  IADD3 R11, PT, PT, -R11, R10, R13 ;  /* 0x0000000a0b0b7210 */ /* 0x008fe40007ffe10d */
[----:B----4-:R-:W-:Y:S02]  /*0290*/  IADD3 R9, PT, PT, R10, R9, R8 ;  /* 0x000000090a097210 */ /* 0x010fe40007ffe008 */
[----:B-----5:R-:W-:Y:S01]  /*02a0*/  IADD3 R12, PT, PT, R14, R12, R15 ;  /* 0x0000000c0e0c7210 */ /* 0x020fe20007ffe00f */
[----:B------:R-:W-:-:S03]  /*02b0*/  IMAD.IADD R11, R11, 0x1, R14 ;  /* 0x000000010b0b7824 */ /* 0x000fc600078e020e */
[----:B------:R-:W-:Y:S01]  /*02c0*/  IADD3 R9, PT, PT, R9, -R12, RZ ;  /* 0x8000000c09097210 */ /* 0x000fe20007ffe0ff */
[----:B------:R-:W-:-:S04]  /*02d0*/  IMAD R6, R11, R11, RZ ;  /* 0x0000000b0b067224 */ /* 0x000fc800078e02ff */
[----:B------:R-:W-:-:S05]  /*02e0*/  IMAD R6, R9, R9, R6 ;  /* 0x0000000909067224 */ /* 0x000fca00078e0206 */
[----:B------:R-:W-:-:S05]  /*02f0*/  I2FP.F32.U32 R6, R6 ;  /* 0x0000000600067245 */ /* 0x000fca0000201000 */
[----:B------:R-:W-:Y:S01]  /*0300*/  VIADD R2, R6, 0xf3000000 ;  /* 0xf300000006027836 */ /* 0x000fe20000000000 */
[----:B------:R0:W1:Y:S04]  /*0310*/  MUFU.RSQ R3, R6 ;  /* 0x0000000600037308 */ /* 0x0000680000001400 */
[----:B------:R-:W-:-:S13]  /*0320*/  ISETP.GT.U32.AND P0, PT, R2, 0x727fffff, PT ;  /* 0x727fffff0200780c */ /* 0x000fda0003f04070 */
[----:B01----:R-:W-:Y:S05]  /*0330*/  @!P0 BRA `(.L_x_1) ;  /* 0x0000000000108947 */ /* 0x003fea0003800000 */
[----:B------:R-:W-:-:S07]  /*0340*/  MOV R7, 0x360 ;  /* 0x0000036000077802 */ /* 0x000fce0000000f00 */
[----:B------:R-:W-:Y:S05]  /*0350*/  CALL.REL.NOINC `($__internal_0_$__cuda_sm20_sqrt_rn_f32_slowpath) ;  /* 0x0000000000387944 */ /* 0x000fea0003c00000 */
[----:B------:R-:W-:Y:S01]  /*0360*/  MOV R0, R6 ;  /* 0x0000000600007202 */ /* 0x000fe20000000f00 */
[----:B------:R-:W-:Y:S06]  /*0370*/  BRA `(.L_x_2) ;  /* 0x0000000000107947 */ /* 0x000fec0003800000 */
.L_x_1:
[----:B------:R-:W-:Y:S01]  /*0380*/  FMUL.FTZ R5, R6, R3 ;  /* 0x0000000306057220 */ /* 0x000fe20000410000 */
[----:B------:R-:W-:-:S03]  /*0390*/  FMUL.FTZ R3, R3, 0.5 ;  /* 0x3f00000003037820 */ /* 0x000fc60000410000 */
[----:B------:R-:W-:-:S04]  /*03a0*/  FFMA R0, -R5, R5, R6 ;  /* 0x0000000505007223 */ /* 0x000fc80000000106 */
[----:B------:R-:W-:-:S07]  /*03b0*/  FFMA R0, R0, R3, R5 ;  /* 0x0000000300007223 */ /* 0x000fce0000000005 */
.L_x_2:
[----:B------:R-:W-:Y:S05]  /*03c0*/  BSYNC.RECONVERGENT B0 ;  /* 0x0000000000007941 */ /* 0x000fea0003800200 */
.L_x_0:
[----:B------:R-:W0:Y:S01]  /*03d0*/  LDCU.64 UR6, c[0x0][0x388] ;  /* 0x00007100ff0677ac */ /* 0x000e220008000a00 */
[----:B------:R-:W1:Y:S02]  /*03e0*/  F2I.TRUNC.NTZ R0, R0 ;  /* 0x0000000000007305 */ /* 0x000e64000020f100 */
[----:B-1----:R-:W-:Y:S02]  /*03f0*/  VIMNMX.RELU R5, PT, PT, R0, 0xff, PT ;  /* 0x000000ff00057848 */ /* 0x002fe40003fe1100 */
[----:B0-----:R-:W-:-:S04]  /*0400*/  IADD3 R2, P0, PT, R4, UR6, RZ ;  /* 0x0000000604027c10 */ /* 0x001fc8000ff1e0ff */
[----:B------:R-:W-:-:S05]  /*0410*/  LEA.HI.X.SX32 R3, R4, UR7, 0x1, P0 ;  /* 0x0000000704037c11 */ /* 0x000fca00080f0eff */
[----:B------:R-:W-:Y:S01]  /*0420*/  STG.E.U8 desc[UR4][R2.64], R5 ;  /* 0x0000000502007986 */ /* 0x000fe2000c101104 */
[----:B------:R-:W-:Y:S05]  /*0430*/  EXIT ;  /* 0x000000000000794d */ /* 0x000fea0003800000 */
        .weak           $__internal_0_$__cuda_sm20_sqrt_rn_f32_slowpath
        .type           $__internal_0_$__cuda_sm20_sqrt_rn_f32_slowpath,@function
        .size           $__internal_0_$__cuda_sm20_sqrt_rn_f32_slowpath,(.L_x_5 - $__internal_0_$__cuda_sm20_sqrt_rn_f32_slowpath)
$__internal_0_$__cuda_sm20_sqrt_rn_f32_slowpath:
[----:B------:R-:W-:-:S13]  /*0440*/  LOP3.LUT P0, RZ, R6, 0x7fffffff, RZ, 0xc0, !PT ;  /* 0x7fffffff06ff7812 */ /* 0x000fda000780c0ff */
[----:B------:R-:W-:Y:S05]  /*0450*/  @!P0 BRA `(.L_x_3) ;  /* 0x0000000000448947 */ /* 0x000fea0003800000 */
[----:B------:R-:W-:Y:S01]  /*0460*/  FSETP.GEU.FTZ.AND P0, PT, R6, RZ, PT ;  /* 0x000000ff0600720b */ /* 0x000fe20003f1e000 */
[----:B------:R-:W-:-:S12]  /*0470*/  IMAD.MOV.U32 R0, RZ, RZ, R6 ;  /* 0x000000ffff007224 */ /* 0x000fd800078e0006 */
[----:B------:R-:W-:Y:S01]  /*0480*/  @!P0 IMAD.MOV.U32 R6, RZ, RZ, 0x7fffffff ;  /* 0x7fffffffff068424 */ /* 0x000fe200078e00ff */
[----:B------:R-:W-:Y:S06]  /*0490*/  @!P0 BRA `(.L_x_3) ;  /* 0x0000000000348947 */ /* 0x000fec0003800000 */
[----:B------:R-:W-:-:S13]  /*04a0*/  FSETP.GTU.FTZ.AND P0, PT, |R0|, +INF , PT ;  /* 0x7f8000000000780b */ /* 0x000fda0003f1c200 */
[----:B------:R-:W-:Y:S01]  /*04b0*/  @P0 FADD.FTZ R6, R0, 1 ;  /* 0x3f80000000060421 */ /* 0x000fe20000010000 */
[----:B------:R-:W-:Y:S06]  /*04c0*/  @P0 BRA `(.L_x_3) ;  /* 0x0000000000280947 */ /* 0x000fec0003800000 */
[----:B------:R-:W-:-:S13]  /*04d0*/  FSETP.NEU.FTZ.AND P0, PT, |R0|, +INF , PT ;  /* 0x7f8000000000780b */ /* 0x000fda0003f1d200 */
[----:B------:R-:W-:-:S04]  /*04e0*/  @P0 FFMA R2, R0, 1.84467440737095516160e+19, RZ ;  /* 0x5f80000000020823 */ /* 0x000fc800000000ff */
[----:B------:R-:W0:Y:S02]  /*04f0*/  @P0 MUFU.RSQ R3, R2 ;  /* 0x0000000200030308 */ /* 0x000e240000001400 */
[----:B0-----:R-:W-:Y:S01]  /*0500*/  @P0 FMUL.FTZ R5, R2, R3 ;  /* 0x0000000302050220 */ /* 0x001fe20000410000 */
[----:B------:R-:W-:-:S03]  /*0510*/  @P0 FMUL.FTZ R3, R3, 0.5 ;  /* 0x3f00000003030820 */ /* 0x000fc60000410000 */
[----:B------:R-:W-:-:S04]  /*0520*/  @P0 FADD.FTZ R6, -R5, -RZ ;  /* 0x800000ff05060221 */ /* 0x000fc80000010100 */
[----:B------:R-:W-:Y:S01]  /*0530*/  @P0 FFMA R8, R5, R6, R2 ;  /* 0x0000000605080223 */ /* 0x000fe20000000002 */
[----:B------:R-:W-:-:S03]  /*0540*/  @!P0 MOV R6, R0 ;  /* 0x0000000000068202 */ /* 0x000fc60000000f00 */
[----:B------:R-:W-:-:S04]  /*0550*/  @P0 FFMA R3, R8, R3, R5 ;  /* 0x0000000308030223 */ /* 0x000fc80000000005 */
[----:B------:R-:W-:-:S07]  /*0560*/  @P0 FMUL.FTZ R6, R3, 2.3283064365386962891e-10 ;  /* 0x2f80000003060820 */ /* 0x000fce0000410000 */
.L_x_3:
[----:B------:R-:W-:Y:S02]  /*0570*/  HFMA2 R3, -RZ, RZ, 0, 0 ;  /* 0x00000000ff037431 */ /* 0x000fe400000001ff */
[----:B------:R-:W-:-:S04]  /*0580*/  IMAD.MOV.U32 R2, RZ, RZ, R7 ;  /* 0x000000ffff027224 */ /* 0x000fc800078e0007 */
[----:B------:R-:W-:Y:S05]  /*0590*/  RET.REL.NODEC R2 `(_Z13prewittFilterPKhPhii) ;  /* 0xfffffff802987950 */ /* 0x000fea0003c3ffff */
.L_x_4:
[----:B------:R-:W-:-:S00]  /*05a0*/  BRA `(.L_x_4) ;  /* 0xfffffffc00fc7947 */ /* 0x000fc0000383ffff */
[----:B------:R-:W-:-:S00]  /*05b0*/  NOP ;  /* 0x0000000000007918 */ /* 0x000fc00000000000 */
        /* <DEDUP_REMOVED lines=12> */
.L_x_5:


//--------------------- .nv.shared.reserved.0     --------------------------
	.section	.nv.shared.reserved.0,"aw",@nobits
	.weak		__nv_reservedSMEM_offset_0_alias
	.size		__nv_reservedSMEM_offset_0_alias, 0, 64
	.other		__nv_reservedSMEM_offset_0_alias,@"STO_CUDA_RESERVED_SHARED STV_DEFAULT"
__nv_reservedSMEM_offset_0_alias:
	.zero		0
	.zero		64


//--------------------- .nv.constant0._Z13prewittFilterPKhPhii --------------------------
	.section	.nv.constant0._Z13prewittFilterPKhPhii,"a",@progbits
	.sectionflags	@""
	.align	4
.nv.constant0._Z13prewittFilterPKhPhii:
	.zero		920


//--------------------- SYMBOLS --------------------------

	.type		.nv.reservedSmem.offset0,@object
	.size		.nv.reservedSmem.offset0,0x4
